//
// Generated by NVIDIA NVVM Compiler
//
// Compiler Build ID: CL-36424714
// Cuda compilation tools, release 13.0, V13.0.88
// Based on NVVM 20.0.0
//

.version 9.0
.target sm_100
.address_size 64

	// .globl	_Z6matmulPfS_S_i
// _ZZ6matmulPfS_S_iE6tile_a has been demoted
// _ZZ6matmulPfS_S_iE6tile_b has been demoted

.visible .entry _Z6matmulPfS_S_i(
	.param .u64 .ptr .align 1 _Z6matmulPfS_S_i_param_0,
	.param .u64 .ptr .align 1 _Z6matmulPfS_S_i_param_1,
	.param .u64 .ptr .align 1 _Z6matmulPfS_S_i_param_2,
	.param .u32 _Z6matmulPfS_S_i_param_3
)
{
	.reg .pred 	%p<6>;
	.reg .b32 	%r<36>;
	.reg .b32 	%f<57>;
	.reg .b64 	%rd<19>;
	// demoted variable
	.shared .align 4 .b8 _ZZ6matmulPfS_S_iE6tile_a[1024];
	// demoted variable
	.shared .align 4 .b8 _ZZ6matmulPfS_S_iE6tile_b[1024];
	ld.param.u64 	%rd7, [_Z6matmulPfS_S_i_param_0];
	ld.param.u64 	%rd8, [_Z6matmulPfS_S_i_param_1];
	ld.param.u64 	%rd9, [_Z6matmulPfS_S_i_param_2];
	ld.param.u32 	%r15, [_Z6matmulPfS_S_i_param_3];
	mov.u32 	%r1, %ctaid.y;
	mov.u32 	%r2, %ctaid.x;
	mov.u32 	%r16, %tid.x;
	div.u32 	%r3, %r16, %r15;
	mul.lo.s32 	%r17, %r3, %r15;
	sub.s32 	%r18, %r16, %r17;
	mov.u32 	%r19, %ntid.y;
	mad.lo.s32 	%r20, %r1, %r19, %r3;
	setp.ge.u32 	%p1, %r20, %r15;
	mov.u32 	%r21, %ntid.x;
	mul.lo.s32 	%r22, %r2, %r21;
	neg.s32 	%r24, %r18;
	setp.ne.s32 	%p2, %r22, %r24;
	or.pred  	%p3, %p1, %p2;
	@%p3 bra 	$L__BB0_5;
	setp.lt.s32 	%p4, %r15, 1;
	mov.f32 	%f56, 0f00000000;
	@%p4 bra 	$L__BB0_4;
	mad.lo.s32 	%r5, %r15, %r1, %r2;
	shl.b32 	%r26, %r3, 4;
	add.s32 	%r27, %r26, %r18;
	shl.b32 	%r28, %r27, 2;
	mov.u32 	%r29, _ZZ6matmulPfS_S_iE6tile_a;
	add.s32 	%r6, %r29, %r28;
	mov.u32 	%r30, _ZZ6matmulPfS_S_iE6tile_b;
	add.s32 	%r7, %r30, %r28;
	shl.b32 	%r31, %r3, 6;
	add.s32 	%r8, %r29, %r31;
	shl.b32 	%r32, %r18, 2;
	add.s32 	%r9, %r30, %r32;
	shl.b32 	%r10, %r15, 8;
	cvta.to.global.u64 	%rd17, %rd7;
	cvta.to.global.u64 	%rd18, %rd8;
	mov.f32 	%f56, 0f00000000;
	mov.b32 	%r34, 0;
	mul.wide.u32 	%rd10, %r5, 4;
	mov.u32 	%r35, %r34;
$L__BB0_3:
	add.s64 	%rd11, %rd17, %rd10;
	ld.global.f32 	%f6, [%rd11];
	st.shared.f32 	[%r6], %f6;
	add.s64 	%rd12, %rd18, %rd10;
	ld.global.f32 	%f7, [%rd12];
	st.shared.f32 	[%r7], %f7;
	bar.sync 	0;
	mul.wide.s32 	%rd13, %r34, 4;
	add.s64 	%rd17, %rd17, %rd13;
	add.s64 	%rd18, %rd18, %rd13;
	ld.shared.f32 	%f8, [%r8];
	ld.shared.f32 	%f9, [%r9];
	fma.rn.f32 	%f10, %f8, %f9, %f56;
	ld.shared.f32 	%f11, [%r8+4];
	ld.shared.f32 	%f12, [%r9+64];
	fma.rn.f32 	%f13, %f11, %f12, %f10;
	ld.shared.f32 	%f14, [%r8+8];
	ld.shared.f32 	%f15, [%r9+128];
	fma.rn.f32 	%f16, %f14, %f15, %f13;
	ld.shared.f32 	%f17, [%r8+12];
	ld.shared.f32 	%f18, [%r9+192];
	fma.rn.f32 	%f19, %f17, %f18, %f16;
	ld.shared.f32 	%f20, [%r8+16];
	ld.shared.f32 	%f21, [%r9+256];
	fma.rn.f32 	%f22, %f20, %f21, %f19;
	ld.shared.f32 	%f23, [%r8+20];
	ld.shared.f32 	%f24, [%r9+320];
	fma.rn.f32 	%f25, %f23, %f24, %f22;
	ld.shared.f32 	%f26, [%r8+24];
	ld.shared.f32 	%f27, [%r9+384];
	fma.rn.f32 	%f28, %f26, %f27, %f25;
	ld.shared.f32 	%f29, [%r8+28];
	ld.shared.f32 	%f30, [%r9+448];
	fma.rn.f32 	%f31, %f29, %f30, %f28;
	ld.shared.f32 	%f32, [%r8+32];
	ld.shared.f32 	%f33, [%r9+512];
	fma.rn.f32 	%f34, %f32, %f33, %f31;
	ld.shared.f32 	%f35, [%r8+36];
	ld.shared.f32 	%f36, [%r9+576];
	fma.rn.f32 	%f37, %f35, %f36, %f34;
	ld.shared.f32 	%f38, [%r8+40];
	ld.shared.f32 	%f39, [%r9+640];
	fma.rn.f32 	%f40, %f38, %f39, %f37;
	ld.shared.f32 	%f41, [%r8+44];
	ld.shared.f32 	%f42, [%r9+704];
	fma.rn.f32 	%f43, %f41, %f42, %f40;
	ld.shared.f32 	%f44, [%r8+48];
	ld.shared.f32 	%f45, [%r9+768];
	fma.rn.f32 	%f46, %f44, %f45, %f43;
	ld.shared.f32 	%f47, [%r8+52];
	ld.shared.f32 	%f48, [%r9+832];
	fma.rn.f32 	%f49, %f47, %f48, %f46;
	ld.shared.f32 	%f50, [%r8+56];
	ld.shared.f32 	%f51, [%r9+896];
	fma.rn.f32 	%f52, %f50, %f51, %f49;
	ld.shared.f32 	%f53, [%r8+60];
	ld.shared.f32 	%f54, [%r9+960];
	fma.rn.f32 	%f56, %f53, %f54, %f52;
	bar.sync 	0;
	add.s32 	%r35, %r35, 16;
	add.s32 	%r34, %r34, %r10;
	setp.lt.s32 	%p5, %r35, %r15;
	@%p5 bra 	$L__BB0_3;
$L__BB0_4:
	mad.lo.s32 	%r33, %r15, %r1, %r2;
	cvta.to.global.u64 	%rd14, %rd9;
	mul.wide.s32 	%rd15, %r33, 4;
	add.s64 	%rd16, %rd14, %rd15;
	st.global.f32 	[%rd16], %f56;
$L__BB0_5:
	ret;

}


// ===== COMPILED SASS (sm_100) =====

	.target	sm_100

	.elftype	@"ET_EXEC"


//--------------------- .note.nv.tkinfo           --------------------------
	.section	.note.nv.tkinfo,"",@"SHT_NOTE"
	.sectionflags	@"SHF_NOTE_NV_TKINFO"
	.tkinfo
        /*0018*/ 	.word	0x00000002
        /*0030*/ 	.string	""
        /*0030*/ 	.string	"ptxas"
        /*0030*/ 	.string	"Cuda compilation tools, release 13.0, V13.0.88"
        /*0030*/ 	.string	"Build cuda_13.0.r13.0/compiler.36424714_0"
        /*0030*/ 	.string	"-arch sm_100 -m 64 "



//--------------------- .note.nv.cuinfo           --------------------------
	.section	.note.nv.cuinfo,"",@"SHT_NOTE"
	.sectionflags	@"SHF_NOTE_NV_CUINFO"
        /*0018*/ 	.short	0x0002
        /*001a*/ 	.short	0x0064
        /*001c*/ 	.short	0x0082
	.zero		2


//--------------------- .nv.info                  --------------------------
	.section	.nv.info,"",@"SHT_CUDA_INFO"
	.align	4


	//----- nvinfo : EIATTR_REGCOUNT
	.align		4
        /*0000*/ 	.byte	0x04, 0x2f
        /*0002*/ 	.short	(.L_1 - .L_0)
	.align		4
.L_0:
        /*0004*/ 	.word	index@(_Z6matmulPfS_S_i)
        /*0008*/ 	.word	0x00000020


	//----- nvinfo : EIATTR_FRAME_SIZE
	.align		4
.L_1:
        /*000c*/ 	.byte	0x04, 0x11
        /*000e*/ 	.short	(.L_3 - .L_2)
	.align		4
.L_2:
        /*0010*/ 	.word	index@(_Z6matmulPfS_S_i)
        /*0014*/ 	.word	0x00000000


	//----- nvinfo : EIATTR_MIN_STACK_SIZE
	.align		4
.L_3:
        /*0018*/ 	.byte	0x04, 0x12
        /*001a*/ 	.short	(.L_5 - .L_4)
	.align		4
.L_4:
        /*001c*/ 	.word	index@(_Z6matmulPfS_S_i)
        /*0020*/ 	.word	0x00000000
.L_5:


//--------------------- .nv.compat                --------------------------
	.section	.nv.compat,"",@"SHT_CUDA_COMPAT_INFO"
	.align	4
        /*0000*/ 	.byte	0x02, 0x09, 0x00, 0x00, 0x02, 0x02, 0x01, 0x00, 0x02, 0x05, 0x05, 0x00, 0x03, 0x07, 0x01, 0x01
        /*0010*/ 	.byte	0x02, 0x03, 0x00, 0x00, 0x02, 0x06, 0x01, 0x00, 0x04, 0x0b, 0x08, 0x00, 0x09, 0x00, 0x00, 0x00
        /*0020*/ 	.byte	0x00, 0x00, 0x00, 0x00


//--------------------- .nv.info._Z6matmulPfS_S_i --------------------------
	.section	.nv.info._Z6matmulPfS_S_i,"",@"SHT_CUDA_INFO"
	.sectionflags	@""
	.align	4


	//----- nvinfo : EIATTR_CUDA_API_VERSION
	.align		4
        /*0000*/ 	.byte	0x04, 0x37
        /*0002*/ 	.short	(.L_7 - .L_6)
.L_6:
        /*0004*/ 	.word	0x00000082


	//----- nvinfo : EIATTR_KPARAM_INFO
	.align		4
.L_7:
        /*0008*/ 	.byte	0x04, 0x17
        /*000a*/ 	.short	(.L_9 - .L_8)
.L_8:
        /*000c*/ 	.word	0x00000000
        /*0010*/ 	.short	0x0003
        /*0012*/ 	.short	0x0018
        /*0014*/ 	.byte	0x00, 0xf0, 0x11, 0x00


	//----- nvinfo : EIATTR_KPARAM_INFO
	.align		4
.L_9:
        /*0018*/ 	.byte	0x04, 0x17
        /*001a*/ 	.short	(.L_11 - .L_10)
.L_10:
        /*001c*/ 	.word	0x00000000
        /*0020*/ 	.short	0x0002
        /*0022*/ 	.short	0x0010
        /*0024*/ 	.byte	0x00, 0xf5, 0x21, 0x00


	//----- nvinfo : EIATTR_KPARAM_INFO
	.align		4
.L_11:
        /*0028*/ 	.byte	0x04, 0x17
        /*002a*/ 	.short	(.L_13 - .L_12)
.L_12:
        /*002c*/ 	.word	0x00000000
        /*0030*/ 	.short	0x0001
        /*0032*/ 	.short	0x0008
        /*0034*/ 	.byte	0x00, 0xf5, 0x21, 0x00


	//----- nvinfo : EIATTR_KPARAM_INFO
	.align		4
.L_13:
        /*0038*/ 	.byte	0x04, 0x17
        /*003a*/ 	.short	(.L_15 - .L_14)
.L_14:
        /*003c*/ 	.word	0x00000000
        /*0040*/ 	.short	0x0000
        /*0042*/ 	.short	0x0000
        /*0044*/ 	.byte	0x00, 0xf5, 0x21, 0x00


	//----- nvinfo : EIATTR_SPARSE_MMA_MASK
	.align		4
.L_15:
        /*0048*/ 	.byte	0x03, 0x50
        /*004a*/ 	.short	0x0000


	//----- nvinfo : EIATTR_MAXREG_COUNT
	.align		4
        /*004c*/ 	.byte	0x03, 0x1b
        /*004e*/ 	.short	0x00ff


	//----- nvinfo : EIATTR_NUM_BARRIERS
	.align		4
        /*0050*/ 	.byte	0x02, 0x4c
        /*0052*/ 	.byte	0x01
	.zero		1


	//----- nvinfo : EIATTR_MERCURY_ISA_VERSION
	.align		4
        /*0054*/ 	.byte	0x03, 0x5f
        /*0056*/ 	.short	0x0101


	//----- nvinfo : EIATTR_VRC_CTA_INIT_COUNT
	.align		4
        /*0058*/ 	.byte	0x02, 0x4a
	.zero		1
	.zero		1


	//----- nvinfo : EIATTR_EXIT_INSTR_OFFSETS
	.align		4
        /*005c*/ 	.byte	0x04, 0x1c
        /*005e*/ 	.short	(.L_17 - .L_16)


	//   ....[0]....
.L_16:
        /*0060*/ 	.word	0x00000200


	//   ....[1]....
        /*0064*/ 	.word	0x000018d0


	//----- nvinfo : EIATTR_CBANK_PARAM_SIZE
	.align		4
.L_17:
        /*0068*/ 	.byte	0x03, 0x19
        /*006a*/ 	.short	0x001c


	//----- nvinfo : EIATTR_PARAM_CBANK
	.align		4
        /*006c*/ 	.byte	0x04, 0x0a
        /*006e*/ 	.short	(.L_19 - .L_18)
	.align		4
.L_18:
        /*0070*/ 	.word	index@(.nv.constant0._Z6matmulPfS_S_i)
        /*0074*/ 	.short	0x0380
        /*0076*/ 	.short	0x001c


	//----- nvinfo : EIATTR_SW_WAR
	.align		4
.L_19:
        /*0078*/ 	.byte	0x04, 0x36
        /*007a*/ 	.short	(.L_21 - .L_20)
.L_20:
        /*007c*/ 	.word	0x00000008
.L_21:


//--------------------- .nv.callgraph             --------------------------
	.section	.nv.callgraph,"",@"SHT_CUDA_CALLGRAPH"
	.align	4
	.sectionentsize	8
	.align		4
        /*0000*/ 	.word	0x00000000
	.align		4
        /*0004*/ 	.word	0xffffffff
	.align		4
        /*0008*/ 	.word	0x00000000
	.align		4
        /*000c*/ 	.word	0xfffffffe
	.align		4
        /*0010*/ 	.word	0x00000000
	.align		4
        /*0014*/ 	.word	0xfffffffd
	.align		4
        /*0018*/ 	.word	0x00000000
	.align		4
        /*001c*/ 	.word	0xfffffffc


//--------------------- .text._Z6matmulPfS_S_i    --------------------------
	.section	.text._Z6matmulPfS_S_i,"ax",@progbits
	.align	128
        .global         _Z6matmulPfS_S_i
        .type           _Z6matmulPfS_S_i,@function
        .size           _Z6matmulPfS_S_i,(.L_x_5 - _Z6matmulPfS_S_i)
        .other          _Z6matmulPfS_S_i,@"STO_CUDA_ENTRY STV_DEFAULT"
_Z6matmulPfS_S_i:
.text._Z6matmulPfS_S_i:
[----:B------:R-:W-:Y:S08]  /*0000*/  LDC R1, c[0x0][0x37c] ;  /* 0x0000df00ff017b82 */ /* 0x000ff00000000800 */
[----:B------:R-:W0:Y:S01]  /*0010*/  LDC R0, c[0x0][0x398] ;  /* 0x0000e600ff007b82 */ /* 0x000e220000000800 */
[----:B------:R-:W1:Y:S07]  /*0020*/  S2R R7, SR_TID.X ;  /* 0x0000000000077919 */ /* 0x000e6e0000002100 */
[----:B------:R-:W2:Y:S08]  /*0030*/  S2UR UR10, SR_CTAID.Y ;  /* 0x00000000000a79c3 */ /* 0x000eb00000002600 */
[----:B------:R-:W2:Y:S01]  /*0040*/  LDC R9, c[0x0][0x364] ;  /* 0x0000d900ff097b82 */ /* 0x000ea20000000800 */
[----:B------:R-:W3:Y:S01]  /*0050*/  LDCU UR4, c[0x0][0x360] ;  /* 0x00006c00ff0477ac */ /* 0x000ee20008000800 */
[----:B0-----:R-:W0:Y:S01]  /*0060*/  I2F.U32.RP R4, R0 ;  /* 0x0000000000047306 */ /* 0x001e220000209000 */
[----:B------:R-:W-:-:S07]  /*0070*/  ISETP.NE.U32.AND P2, PT, R0, RZ, PT ;  /* 0x000000ff0000720c */ /* 0x000fce0003f45070 */
[----:B0-----:R-:W0:Y:S02]  /*0080*/  MUFU.RCP R4, R4 ;  /* 0x0000000400047308 */ /* 0x001e240000001000 */
[----:B0-----:R-:W-:-:S06]  /*0090*/  IADD3 R2, PT, PT, R4, 0xffffffe, RZ ;  /* 0x0ffffffe04027810 */ /* 0x001fcc0007ffe0ff */
[----:B------:R0:W4:Y:S02]  /*00a0*/  F2I.FTZ.U32.TRUNC.NTZ R3, R2 ;  /* 0x0000000200037305 */ /* 0x000124000021f000 */
[----:B0-----:R-:W-:Y:S01]  /*00b0*/  HFMA2 R2, -RZ, RZ, 0, 0 ;  /* 0x00000000ff027431 */ /* 0x001fe200000001ff */
[----:B----4-:R-:W-:-:S05]  /*00c0*/  IADD3 R5, PT, PT, RZ, -R3, RZ ;  /* 0x80000003ff057210 */ /* 0x010fca0007ffe0ff */
[----:B------:R-:W-:-:S04]  /*00d0*/  IMAD R5, R5, R0, RZ ;  /* 0x0000000005057224 */ /* 0x000fc800078e02ff */
[----:B------:R-:W-:-:S06]  /*00e0*/  IMAD.HI.U32 R3, R3, R5, R2 ;  /* 0x0000000503037227 */ /* 0x000fcc00078e0002 */
[----:B-1----:R-:W-:Y:S02]  /*00f0*/  IMAD.HI.U32 R16, R3, R7, RZ ;  /* 0x0000000703107227 */ /* 0x002fe400078e00ff */
[----:B------:R-:W3:Y:S03]  /*0100*/  S2R R3, SR_CTAID.X ;  /* 0x0000000000037919 */ /* 0x000ee60000002500 */
[----:B------:R-:W-:-:S05]  /*0110*/  IADD3 R5, PT, PT, -R16, RZ, RZ ;  /* 0x000000ff10057210 */ /* 0x000fca0007ffe1ff */
[----:B------:R-:W-:-:S05]  /*0120*/  IMAD R5, R0, R5, R7 ;  /* 0x0000000500057224 */ /* 0x000fca00078e0207 */
[----:B------:R-:W-:-:S13]  /*0130*/  ISETP.GE.U32.AND P0, PT, R5, R0, PT ;  /* 0x000000000500720c */ /* 0x000fda0003f06070 */
[-C--:B------:R-:W-:Y:S02]  /*0140*/  @P0 IADD3 R5, PT, PT, R5, -R0.reuse, RZ ;  /* 0x8000000005050210 */ /* 0x080fe40007ffe0ff */
[----:B------:R-:W-:Y:S02]  /*0150*/  @P0 IADD3 R16, PT, PT, R16, 0x1, RZ ;  /* 0x0000000110100810 */ /* 0x000fe40007ffe0ff */
[----:B------:R-:W-:Y:S01]  /*0160*/  ISETP.GE.U32.AND P1, PT, R5, R0, PT ;  /* 0x000000000500720c */ /* 0x000fe20003f26070 */
[----:B---3--:R-:W-:-:S12]  /*0170*/  IMAD R2, R3, UR4, RZ ;  /* 0x0000000403027c24 */ /* 0x008fd8000f8e02ff */
[----:B------:R-:W-:Y:S02]  /*0180*/  @P1 IADD3 R16, PT, PT, R16, 0x1, RZ ;  /* 0x0000000110101810 */ /* 0x000fe40007ffe0ff */
[----:B------:R-:W-:-:S04]  /*0190*/  @!P2 LOP3.LUT R16, RZ, R0, RZ, 0x33, !PT ;  /* 0x00000000ff10a212 */ /* 0x000fc800078e33ff */
[----:B------:R-:W-:-:S05]  /*01a0*/  IADD3 R5, PT, PT, -R16, RZ, RZ ;  /* 0x000000ff10057210 */ /* 0x000fca0007ffe1ff */
[----:B------:R-:W-:Y:S02]  /*01b0*/  IMAD R5, R0, R5, R7 ;  /* 0x0000000500057224 */ /* 0x000fe400078e0207 */
[----:B--2---:R-:W-:-:S03]  /*01c0*/  IMAD R7, R9, UR10, R16 ;  /* 0x0000000a09077c24 */ /* 0x004fc6000f8e0210 */
[----:B------:R-:W-:-:S04]  /*01d0*/  IADD3 R11, PT, PT, -R5, RZ, RZ ;  /* 0x000000ff050b7210 */ /* 0x000fc80007ffe1ff */
[----:B------:R-:W-:-:S04]  /*01e0*/  ISETP.NE.AND P0, PT, R2, R11, PT ;  /* 0x0000000b0200720c */ /* 0x000fc80003f05270 */
[----:B------:R-:W-:-:S13]  /*01f0*/  ISETP.GE.U32.OR P0, PT, R7, R0, P0 ;  /* 0x000000000700720c */ /* 0x000fda0000706470 */
[----:B------:R-:W-:Y:S05]  /*0200*/  @P0 EXIT ;  /* 0x000000000000094d */ /* 0x000fea0003800000 */
[----:B------:R-:W-:Y:S01]  /*0210*/  ISETP.GE.AND P0, PT, R0, 0x1, PT ;  /* 0x000000010000780c */ /* 0x000fe20003f06270 */
[----:B------:R-:W0:Y:S01]  /*0220*/  LDCU.64 UR8, c[0x0][0x358] ;  /* 0x00006b00ff0877ac */ /* 0x000e220008000a00 */
[----:B------:R-:W-:-:S11]  /*0230*/  MOV R19, RZ ;  /* 0x000000ff00137202 */ /* 0x000fd60000000f00 */
[----:B------:R-:W-:Y:S05]  /*0240*/  @!P0 BRA `(.L_x_0) ;  /* 0x0000001400908947 */ /* 0x000fea0003800000 */
[----:B------:R-:W1:Y:S01]  /*0250*/  S2UR UR7, SR_CgaCtaId ;  /* 0x00000000000779c3 */ /* 0x000e620000008800 */
[----:B------:R-:W-:Y:S01]  /*0260*/  UMOV UR5, 0x400 ;  /* 0x0000040000057882 */ /* 0x000fe20000000000 */
[----:B------:R-:W-:Y:S01]  /*0270*/  ISETP.GT.AND P1, PT, R0, 0x30, PT ;  /* 0x000000300000780c */ /* 0x000fe20003f24270 */
[----:B------:R-:W-:Y:S01]  /*0280*/  UIADD3 UR6, UPT, UPT, UR5, 0x400, URZ ;  /* 0x0000040005067890 */ /* 0x000fe2000fffe0ff */
[----:B------:R-:W-:Y:S01]  /*0290*/  LEA R12, R16, R5, 0x4 ;  /* 0x00000005100c7211 */ /* 0x000fe200078e20ff */
[----:B------:R-:W-:Y:S01]  /*02a0*/  UMOV UR4, URZ ;  /* 0x000000ff00047c82 */ /* 0x000fe20008000000 */
[----:B------:R-:W-:Y:S01]  /*02b0*/  HFMA2 R19, -RZ, RZ, 0, 0 ;  /* 0x00000000ff137431 */ /* 0x000fe200000001ff */
[----:B------:R-:W-:Y:S01]  /*02c0*/  PLOP3.LUT P0, PT, PT, PT, PT, 0x80, 0x8 ;  /* 0x000000000008781c */ /* 0x000fe20003f0f070 */
[----:B------:R-:W2:Y:S01]  /*02d0*/  LDC.64 R22, c[0x0][0x380] ;  /* 0x0000e000ff167b82 */ /* 0x000ea20000000a00 */
[----:B------:R-:W-:Y:S01]  /*02e0*/  IMAD R14, R0, UR10, R3 ;  /* 0x0000000a000e7c24 */ /* 0x000fe2000f8e0203 */
[----:B------:R-:W-:-:S06]  /*02f0*/  MOV R17, RZ ;  /* 0x000000ff00117202 */ /* 0x000fcc0000000f00 */
[----:B------:R-:W3:Y:S01]  /*0300*/  LDC.64 R20, c[0x0][0x388] ;  /* 0x0000e200ff147b82 */ /* 0x000ee20000000a00 */
[----:B-1----:R-:W-:Y:S02]  /*0310*/  ULEA UR5, UR7, UR5, 0x18 ;  /* 0x0000000507057291 */ /* 0x002fe4000f8ec0ff */
[----:B------:R-:W-:-:S04]  /*0320*/  ULEA UR6, UR7, UR6, 0x18 ;  /* 0x0000000607067291 */ /* 0x000fc8000f8ec0ff */
[----:B------:R-:W-:Y:S02]  /*0330*/  LEA R13, R12, UR5, 0x2 ;  /* 0x000000050c0d7c11 */ /* 0x000fe4000f8e10ff */
[----:B------:R-:W-:Y:S02]  /*0340*/  LEA R16, R16, UR5, 0x6 ;  /* 0x0000000510107c11 */ /* 0x000fe4000f8e30ff */
[----:B------:R-:W-:Y:S02]  /*0350*/  LEA R12, R12, UR6, 0x2 ;  /* 0x000000060c0c7c11 */ /* 0x000fe4000f8e10ff */
[----:B------:R-:W-:Y:S01]  /*0360*/  LEA R2, R5, UR6, 0x2 ;  /* 0x0000000605027c11 */ /* 0x000fe2000f8e10ff */
[----:B------:R-:W-:Y:S06]  /*0370*/  @!P1 BRA `(.L_x_1) ;  /* 0x0000000c00049947 */ /* 0x000fec0003800000 */
[----:B------:R-:W-:Y:S02]  /*0380*/  PLOP3.LUT P0, PT, PT, PT, PT, 0x8, 0x80 ;  /* 0x000000000080781c */ /* 0x000fe40003f0e170 */
[----:B------:R-:W-:-:S11]  /*0390*/  IADD3 R15, PT, PT, R0, -0x30, RZ ;  /* 0xffffffd0000f7810 */ /* 0x000fd60007ffe0ff */
.L_x_2:
[----:B--2---:R-:W-:-:S04]  /*03a0*/  IMAD.WIDE.U32 R6, R14, 0x4, R22 ;  /* 0x000000040e067825 */ /* 0x004fc800078e0016 */
[----:B---3--:R-:W-:Y:S01]  /*03b0*/  IMAD.WIDE.U32 R4, R14, 0x4, R20 ;  /* 0x000000040e047825 */ /* 0x008fe200078e0014 */
[----:B0-----:R-:W2:Y:S04]  /*03c0*/  LDG.E R18, desc[UR8][R6.64] ;  /* 0x0000000806127981 */ /* 0x001ea8000c1e1900 */
[----:B------:R-:W3:Y:S01]  /*03d0*/  LDG.E R29, desc[UR8][R4.64] ;  /* 0x00000008041d7981 */ /* 0x000ee2000c1e1900 */
[----:B------:R-:W-:-:S04]  /*03e0*/  IMAD.WIDE R22, R17, 0x4, R22 ;  /* 0x0000000411167825 */ /* 0x000fc800078e0216 */
[----:B------:R-:W-:Y:S01]  /*03f0*/  IMAD.WIDE R20, R17, 0x4, R20 ;  /* 0x0000000411147825 */ /* 0x000fe200078e0214 */
[----:B--2---:R-:W-:Y:S04]  /*0400*/  STS [R13], R18 ;  /* 0x000000120d007388 */ /* 0x004fe80000000800 */
[----:B---3--:R-:W-:Y:S01]  /*0410*/  STS [R12], R29 ;  /* 0x0000001d0c007388 */ /* 0x008fe20000000800 */
[----:B------:R-:W-:Y:S06]  /*0420*/  BAR.SYNC.DEFER_BLOCKING 0x0 ;  /* 0x0000000000007b1d */ /* 0x000fec0000010000 */
[----:B------:R-:W-:Y:S04]  /*0430*/  LDS R26, [R2] ;  /* 0x00000000021a7984 */ /* 0x000fe80000000800 */
[----:B------:R-:W0:Y:S04]  /*0440*/  LDS.128 R8, [R16] ;  /* 0x0000000010087984 */ /* 0x000e280000000c00 */
[----:B------:R-:W1:Y:S04]  /*0450*/  LDS R28, [R2+0x40] ;  /* 0x00004000021c7984 */ /* 0x000e680000000800 */
[----:B------:R-:W2:Y:S04]  /*0460*/  LDS R25, [R2+0x80] ;  /* 0x0000800002197984 */ /* 0x000ea80000000800 */
[----:B------:R-:W3:Y:S04]  /*0470*/  LDS R24, [R2+0xc0] ;  /* 0x0000c00002187984 */ /* 0x000ee80000000800 */
[----:B------:R-:W-:Y:S04]  /*0480*/  LDS R27, [R2+0x100] ;  /* 0x00010000021b7984 */ /* 0x000fe80000000800 */
[----:B------:R-:W4:Y:S04]  /*0490*/  LDS.128 R4, [R16+0x10] ;  /* 0x0000100010047984 */ /* 0x000f280000000c00 */
[----:B------:R-:W5:Y:S01]  /*04a0*/  LDS R18, [R2+0x140] ;  /* 0x0001400002127984 */ /* 0x000f620000000800 */
[----:B0-----:R-:W-:-:S03]  /*04b0*/  FFMA R8, R8, R26, R19 ;  /* 0x0000001a08087223 */ /* 0x001fc60000000013 */
[----:B------:R-:W0:Y:S01]  /*04c0*/  LDS R19, [R2+0x180] ;  /* 0x0001800002137984 */ /* 0x000e220000000800 */
[----:B-1----:R-:W-:-:S03]  /*04d0*/  FFMA R8, R28, R9, R8 ;  /* 0x000000091c087223 */ /* 0x002fc60000000008 */
[----:B------:R-:W-:Y:S01]  /*04e0*/  LDS R26, [R2+0x240] ;  /* 0x00024000021a7984 */ /* 0x000fe20000000800 */
[----:B--2---:R-:W-:-:S03]  /*04f0*/  FFMA R25, R25, R10, R8 ;  /* 0x0000000a19197223 */ /* 0x004fc60000000008 */
[----:B------:R-:W-:Y:S01]  /*0500*/  LDS R28, [R2+0x340] ;  /* 0x00034000021c7984 */ /* 0x000fe20000000800 */
[----:B---3--:R-:W-:-:S03]  /*0510*/  FFMA R11, R24, R11, R25 ;  /* 0x0000000b180b7223 */ /* 0x008fc60000000019 */
[----:B------:R-:W1:Y:S04]  /*0520*/  LDS R24, [R2+0x1c0] ;  /* 0x0001c00002187984 */ /* 0x000e680000000800 */
[----:B------:R-:W-:Y:S01]  /*0530*/  LDS R25, [R2+0x200] ;  /* 0x0002000002197984 */ /* 0x000fe20000000800 */
[----:B----4-:R-:W-:-:S03]  /*0540*/  FFMA R27, R4, R27, R11 ;  /* 0x0000001b041b7223 */ /* 0x010fc6000000000b */
[----:B------:R-:W2:Y:S01]  /*0550*/  LDS.128 R8, [R16+0x20] ;  /* 0x0000200010087984 */ /* 0x000ea20000000c00 */
[----:B-----5:R-:W-:-:S03]  /*0560*/  FFMA R18, R18, R5, R27 ;  /* 0x0000000512127223 */ /* 0x020fc6000000001b */
[----:B------:R-:W3:Y:S04]  /*0570*/  LDS R5, [R2+0x280] ;  /* 0x0002800002057984 */ /* 0x000ee80000000800 */
[----:B------:R-:W4:Y:S04]  /*0580*/  LDS R4, [R2+0x2c0] ;  /* 0x0002c00002047984 */ /* 0x000f280000000800 */
[----:B------:R-:W-:Y:S01]  /*0590*/  LDS R27, [R2+0x380] ;  /* 0x00038000021b7984 */ /* 0x000fe20000000800 */
[----:B0-----:R-:W-:-:S04]  /*05a0*/  FFMA R19, R19, R6, R18 ;  /* 0x0000000613137223 */ /* 0x001fc80000000012 */
[----:B-1----:R-:W-:Y:S01]  /*05b0*/  FFMA R7, R24, R7, R19 ;  /* 0x0000000718077223 */ /* 0x002fe20000000013 */
[----:B------:R-:W-:-:S04]  /*05c0*/  IMAD.WIDE.U32 R18, R14, 0x4, R20 ;  /* 0x000000040e127825 */ /* 0x000fc800078e0014 */
[----:B--2---:R-:W-:Y:S01]  /*05d0*/  FFMA R7, R8, R25, R7 ;  /* 0x0000001908077223 */ /* 0x004fe20000000007 */
[----:B------:R-:W-:-:S04]  /*05e0*/  IMAD.WIDE.U32 R24, R14, 0x4, R22 ;  /* 0x000000040e187825 */ /* 0x000fc800078e0016 */
[----:B------:R-:W-:-:S04]  /*05f0*/  FFMA R26, R26, R9, R7 ;  /* 0x000000091a1a7223 */ /* 0x000fc80000000007 */
[----:B---3--:R-:W-:Y:S02]  /*0600*/  FFMA R5, R5, R10, R26 ;  /* 0x0000000a05057223 */ /* 0x008fe4000000001a */
[----:B------:R-:W-:Y:S02]  /*0610*/  LDS R26, [R2+0x3c0] ;  /* 0x0003c000021a7984 */ /* 0x000fe40000000800 */
[----:B----4-:R-:W-:Y:S02]  /*0620*/  FFMA R5, R4, R11, R5 ;  /* 0x0000000b04057223 */ /* 0x010fe40000000005 */
[----:B------:R-:W-:Y:S04]  /*0630*/  LDS R4, [R2+0x300] ;  /* 0x0003000002047984 */ /* 0x000fe80000000800 */
[----:B------:R-:W0:Y:S01]  /*0640*/  LDS.128 R8, [R16+0x30] ;  /* 0x0000300010087984 */ /* 0x000e220000000c00 */
[----:B------:R-:W-:Y:S06]  /*0650*/  BAR.SYNC.DEFER_BLOCKING 0x0 ;  /* 0x0000000000007b1d */ /* 0x000fec0000010000 */
[----:B------:R-:W2:Y:S04]  /*0660*/  LDG.E R24, desc[UR8][R24.64] ;  /* 0x0000000818187981 */ /* 0x000ea8000c1e1900 */
[----:B------:R-:W3:Y:S01]  /*0670*/  LDG.E R19, desc[UR8][R18.64] ;  /* 0x0000000812137981 */ /* 0x000ee2000c1e1900 */
[----:B------:R-:W-:-:S05]  /*0680*/  LEA R17, R0, R17, 0x8 ;  /* 0x0000001100117211 */ /* 0x000fca00078e40ff */
[----:B------:R-:W-:-:S04]  /*0690*/  IMAD.WIDE R22, R17, 0x4, R22 ;  /* 0x0000000411167825 */ /* 0x000fc800078e0216 */
[----:B0-----:R-:W-:Y:S01]  /*06a0*/  FFMA R8, R8, R4, R5 ;  /* 0x0000000408087223 */ /* 0x001fe20000000005 */
[----:B------:R-:W-:-:S04]  /*06b0*/  IMAD.WIDE R20, R17, 0x4, R20 ;  /* 0x0000000411147825 */ /* 0x000fc800078e0214 */
[----:B------:R-:W-:-:S04]  /*06c0*/  FFMA R8, R28, R9, R8 ;  /* 0x000000091c087223 */ /* 0x000fc80000000008 */
[----:B------:R-:W-:-:S04]  /*06d0*/  FFMA R27, R27, R10, R8 ;  /* 0x0000000a1b1b7223 */ /* 0x000fc80000000008 */
[----:B------:R-:W-:Y:S01]  /*06e0*/  FFMA R11, R26, R11, R27 ;  /* 0x0000000b1a0b7223 */ /* 0x000fe2000000001b */
        /* <DEDUP_REMOVED lines=9> */
[----:B------:R-:W-:Y:S04]  /*0780*/  LDS R18, [R2+0x140] ;  /* 0x0001400002127984 */ /* 0x000fe80000000800 */
[----:B------:R-:W-:Y:S04]  /*0790*/  LDS R19, [R2+0x180] ;  /* 0x0001800002137984 */ /* 0x000fe80000000800 */
[----:B------:R-:W-:Y:S01]  /*07a0*/  LDS R26, [R2+0x240] ;  /* 0x00024000021a7984 */ /* 0x000fe20000000800 */
[----:B0-----:R-:W-:-:S03]  /*07b0*/  FFMA R29, R4, R29, R11 ;  /* 0x0000001d041d7223 */ /* 0x001fc6000000000b */
[----:B------:R-:W0:Y:S01]  /*07c0*/  LDS.128 R8, [R16+0x10] ;  /* 0x0000100010087984 */ /* 0x000e220000000c00 */
[----:B-1----:R-:W-:-:S04]  /*07d0*/  FFMA R28, R28, R5, R29 ;  /* 0x000000051c1c7223 */ /* 0x002fc8000000001d */
[----:B--2---:R-:W-:Y:S02]  /*07e0*/  FFMA R25, R25, R6, R28 ;  /* 0x0000000619197223 */ /* 0x004fe4000000001c */
[----:B------:R-:W-:Y:S02]  /*07f0*/  LDS R28, [R2+0x340] ;  /* 0x00034000021c7984 */ /* 0x000fe40000000800 */
[----:B---3--:R-:W-:Y:S02]  /*0800*/  FFMA R7, R24, R7, R25 ;  /* 0x0000000718077223 */ /* 0x008fe40000000019 */
[----:B------:R-:W1:Y:S04]  /*0810*/  LDS R24, [R2+0x1c0] ;  /* 0x0001c00002187984 */ /* 0x000e680000000800 */
[----:B------:R-:W-:Y:S01]  /*0820*/  LDS R25, [R2+0x200] ;  /* 0x0002000002197984 */ /* 0x000fe20000000800 */
[----:B0-----:R-:W-:-:S03]  /*0830*/  FFMA R27, R8, R27, R7 ;  /* 0x0000001b081b7223 */ /* 0x001fc60000000007 */
[----:B------:R-:W0:Y:S01]  /*0840*/  LDS.128 R4, [R16+0x20] ;  /* 0x0000200010047984 */ /* 0x000e220000000c00 */
[----:B------:R-:W-:-:S03]  /*0850*/  FFMA R18, R18, R9, R27 ;  /* 0x0000000912127223 */ /* 0x000fc6000000001b */
[----:B------:R-:W2:Y:S01]  /*0860*/  LDS R9, [R2+0x280] ;  /* 0x0002800002097984 */ /* 0x000ea20000000800 */
[----:B------:R-:W-:-:S03]  /*0870*/  FFMA R19, R19, R10, R18 ;  /* 0x0000000a13137223 */ /* 0x000fc60000000012 */
[----:B------:R-:W3:Y:S01]  /*0880*/  LDS R8, [R2+0x2c0] ;  /* 0x0002c00002087984 */ /* 0x000ee20000000800 */
[----:B-1----:R-:W-:Y:S01]  /*0890*/  FFMA R11, R24, R11, R19 ;  /* 0x0000000b180b7223 */ /* 0x002fe20000000013 */
[----:B------:R-:W-:Y:S02]  /*08a0*/  IMAD.WIDE.U32 R18, R14, 0x4, R20 ;  /* 0x000000040e127825 */ /* 0x000fe400078e0014 */
[----:B------:R-:W-:Y:S02]  /*08b0*/  LDS R27, [R2+0x380] ;  /* 0x00038000021b7984 */ /* 0x000fe40000000800 */
[----:B0-----:R-:W-:Y:S01]  /*08c0*/  FFMA R11, R4, R25, R11 ;  /* 0x00000019040b7223 */ /* 0x001fe2000000000b */
[----:B------:R-:W-:Y:S01]  /*08d0*/  IMAD.WIDE.U32 R24, R14, 0x4, R22 ;  /* 0x000000040e187825 */ /* 0x000fe200078e0016 */
[----:B------:R-:W-:Y:S03]  /*08e0*/  LDS R4, [R2+0x300] ;  /* 0x0003000002047984 */ /* 0x000fe60000000800 */
[----:B------:R-:W-:-:S04]  /*08f0*/  FFMA R26, R26, R5, R11 ;  /* 0x000000051a1a7223 */ /* 0x000fc8000000000b */
[----:B--2---:R-:W-:Y:S02]  /*0900*/  FFMA R9, R9, R6, R26 ;  /* 0x0000000609097223 */ /* 0x004fe4000000001a */
[----:B------:R-:W-:Y:S02]  /*0910*/  LDS R26, [R2+0x3c0] ;  /* 0x0003c000021a7984 */ /* 0x000fe40000000800 */
[----:B---3--:R-:W-:Y:S02]  /*0920*/  FFMA R7, R8, R7, R9 ;  /* 0x0000000708077223 */ /* 0x008fe40000000009 */
        /* <DEDUP_REMOVED lines=41> */
[----:B------:R-:W-:-:S04]  /*0bc0*/  IMAD.WIDE.U32 R24, R14, 0x4, R22 ;  /* 0x000000040e187825 */ /* 0x000fc800078e0016 */
[----:B------:R-:W-:-:S04]  /*0bd0*/  FFMA R26, R26, R5, R11 ;  /* 0x000000051a1a7223 */ /* 0x000fc8000000000b */
[----:B--2---:R-:W-:Y:S02]  /*0be0*/  FFMA R9, R9, R6, R26 ;  /* 0x0000000609097223 */ /* 0x004fe4000000001a */
[----:B------:R-:W-:Y:S02]  /*0bf0*/  LDS R26, [R2+0x3c0] ;  /* 0x0003c000021a7984 */ /* 0x000fe40000000800 */
[----:B---3--:R-:W-:Y:S02]  /*0c00*/  FFMA R9, R8, R7, R9 ;  /* 0x0000000708097223 */ /* 0x008fe40000000009 */
[----:B------:R-:W-:Y:S04]  /*0c10*/  LDS R8, [R2+0x300] ;  /* 0x0003000002087984 */ /* 0x000fe80000000800 */
[----:B------:R-:W0:Y:S01]  /*0c20*/  LDS.128 R4, [R16+0x30] ;  /* 0x0000300010047984 */ /* 0x000e220000000c00 */
[----:B------:R-:W-:Y:S06]  /*0c30*/  BAR.SYNC.DEFER_BLOCKING 0x0 ;  /* 0x0000000000007b1d */ /* 0x000fec0000010000 */
[----:B------:R-:W2:Y:S04]  /*0c40*/  LDG.E R24, desc[UR8][R24.64] ;  /* 0x0000000818187981 */ /* 0x000ea8000c1e1900 */
[----:B------:R-:W3:Y:S01]  /*0c50*/  LDG.E R19, desc[UR8][R18.64] ;  /* 0x0000000812137981 */ /* 0x000ee2000c1e1900 */
[----:B------:R-:W-:Y:S01]  /*0c60*/  UIADD3 UR4, UPT, UPT, UR4, 0x40, URZ ;  /* 0x0000004004047890 */ /* 0x000fe2000fffe0ff */
[----:B------:R-:W-:-:S05]  /*0c70*/  LEA R17, R0, R17, 0x8 ;  /* 0x0000001100117211 */ /* 0x000fca00078e40ff */
[----:B------:R-:W-:Y:S01]  /*0c80*/  ISETP.LE.AND P1, PT, R15, UR4, PT ;  /* 0x000000040f007c0c */ /* 0x000fe2000bf23270 */
[----:B0-----:R-:W-:Y:S01]  /*0c90*/  FFMA R4, R4, R8, R9 ;  /* 0x0000000804047223 */ /* 0x001fe20000000009 */
[----:B------:R-:W-:-:S04]  /*0ca0*/  IMAD.WIDE R22, R17, 0x4, R22 ;  /* 0x0000000411167825 */ /* 0x000fc800078e0216 */
[----:B------:R-:W-:Y:S01]  /*0cb0*/  FFMA R4, R28, R5, R4 ;  /* 0x000000051c047223 */ /* 0x000fe20000000004 */
[----:B------:R-:W-:Y:S01]  /*0cc0*/  IMAD.WIDE R20, R17, 0x4, R20 ;  /* 0x0000000411147825 */ /* 0x000fe200078e0214 */
[----:B------:R-:W-:-:S03]  /*0cd0*/  LEA R17, R0, R17, 0x8 ;  /* 0x0000001100117211 */ /* 0x000fc600078e40ff */
        /* <DEDUP_REMOVED lines=18> */
[----:B------:R-:W1:Y:S02]  /*0e00*/  LDS R25, [R2+0x180] ;  /* 0x0001800002197984 */ /* 0x000e640000000800 */
[----:B---3--:R-:W-:Y:S02]  /*0e10*/  FFMA R9, R24, R11, R9 ;  /* 0x0000000b18097223 */ /* 0x008fe40000000009 */
[----:B------:R-:W-:Y:S02]  /*0e20*/  LDS R24, [R2+0x240] ;  /* 0x0002400002187984 */ /* 0x000fe40000000800 */
[----:B0-----:R-:W-:Y:S02]  /*0e30*/  FFMA R19, R4, R19, R9 ;  /* 0x0000001304137223 */ /* 0x001fe40000000009 */
[----:B------:R-:W0:Y:S02]  /*0e40*/  LDS.128 R8, [R16+0x20] ;  /* 0x0000200010087984 */ /* 0x000e240000000c00 */
[----:B------:R-:W-:-:S02]  /*0e50*/  FFMA R18, R18, R5, R19 ;  /* 0x0000000512127223 */ /* 0x000fc40000000013 */
[----:B------:R-:W2:Y:S02]  /*0e60*/  LDS R19, [R2+0x280] ;  /* 0x0002800002137984 */ /* 0x000ea40000000800 */
[----:B-1----:R-:W-:Y:S02]  /*0e70*/  FFMA R25, R25, R6, R18 ;  /* 0x0000000619197223 */ /* 0x002fe40000000012 */
[----:B------:R-:W1:Y:S02]  /*0e80*/  LDS R18, [R2+0x2c0] ;  /* 0x0002c00002127984 */ /* 0x000e640000000800 */
[----:B------:R-:W-:Y:S02]  /*0e90*/  FFMA R7, R26, R7, R25 ;  /* 0x000000071a077223 */ /* 0x000fe40000000019 */
[----:B------:R-:W-:Y:S02]  /*0ea0*/  LDS R25, [R2+0x300] ;  /* 0x0003000002197984 */ /* 0x000fe40000000800 */
[----:B0-----:R-:W-:-:S02]  /*0eb0*/  FFMA R27, R8, R27, R7 ;  /* 0x0000001b081b7223 */ /* 0x001fc40000000007 */
[----:B------:R-:W0:Y:S02]  /*0ec0*/  LDS.128 R4, [R16+0x30] ;  /* 0x0000300010047984 */ /* 0x000e240000000c00 */
[----:B------:R-:W-:Y:S02]  /*0ed0*/  FFMA R24, R24, R9, R27 ;  /* 0x0000000918187223 */ /* 0x000fe4000000001b */
[----:B------:R-:W3:Y:S02]  /*0ee0*/  LDS R27, [R2+0x340] ;  /* 0x00034000021b7984 */ /* 0x000ee40000000800 */
[----:B--2---:R-:W-:Y:S02]  /*0ef0*/  FFMA R19, R19, R10, R24 ;  /* 0x0000000a13137223 */ /* 0x004fe40000000018 */
[----:B------:R-:W2:Y:S02]  /*0f00*/  LDS R9, [R2+0x380] ;  /* 0x0003800002097984 */ /* 0x000ea40000000800 */
[----:B-1----:R-:W-:-:S02]  /*0f10*/  FFMA R11, R18, R11, R19 ;  /* 0x0000000b120b7223 */ /* 0x002fc40000000013 */
[----:B------:R-:W1:Y:S02]  /*0f20*/  LDS R8, [R2+0x3c0] ;  /* 0x0003c00002087984 */ /* 0x000e640000000800 */
[----:B0-----:R-:W-:-:S04]  /*0f30*/  FFMA R4, R4, R25, R11 ;  /* 0x0000001904047223 */ /* 0x001fc8000000000b */
[----:B---3--:R-:W-:-:S04]  /*0f40*/  FFMA R4, R27, R5, R4 ;  /* 0x000000051b047223 */ /* 0x008fc80000000004 */
[----:B--2---:R-:W-:-:S04]  /*0f50*/  FFMA R9, R9, R6, R4 ;  /* 0x0000000609097223 */ /* 0x004fc80000000004 */
[----:B-1----:R-:W-:Y:S01]  /*0f60*/  FFMA R19, R8, R7, R9 ;  /* 0x0000000708137223 */ /* 0x002fe20000000009 */
[----:B------:R-:W-:Y:S06]  /*0f70*/  BAR.SYNC.DEFER_BLOCKING 0x0 ;  /* 0x0000000000007b1d */ /* 0x000fec0000010000 */
[----:B------:R-:W-:Y:S05]  /*0f80*/  @!P1 BRA `(.L_x_2) ;  /* 0xfffffff400049947 */ /* 0x000fea000383ffff */
.L_x_1:
[----:B------:R-:W-:-:S04]  /*0f90*/  IADD3 R4, PT, PT, R0, -UR4, RZ ;  /* 0x8000000400047c10 */ /* 0x000fc8000fffe0ff */
[----:B------:R-:W-:-:S13]  /*0fa0*/  ISETP.GT.AND P1, PT, R4, 0x10, PT ;  /* 0x000000100400780c */ /* 0x000fda0003f24270 */
[----:B------:R-:W-:Y:S05]  /*0fb0*/  @!P1 BRA `(.L_x_3) ;  /* 0x00000004007c9947 */ /* 0x000fea0003800000 */
[----:B--2---:R-:W-:-:S04]  /*0fc0*/  IMAD.WIDE.U32 R4, R14, 0x4, R22 ;  /* 0x000000040e047825 */ /* 0x004fc800078e0016 */
[----:B---3--:R-:W-:Y:S01]  /*0fd0*/  IMAD.WIDE.U32 R26, R14, 0x4, R20 ;  /* 0x000000040e1a7825 */ /* 0x008fe200078e0014 */
[----:B0-----:R-:W2:Y:S05]  /*0fe0*/  LDG.E R18, desc[UR8][R4.64] ;  /* 0x0000000804127981 */ /* 0x001eaa000c1e1900 */
        /* <DEDUP_REMOVED lines=13> */
[----:B------:R-:W5:Y:S04]  /*10c0*/  LDS R18, [R2+0x140] ;  /* 0x0001400002127984 */ /* 0x000f680000000800 */
[----:B------:R-:W-:Y:S01]  /*10d0*/  LDS R26, [R2+0x1c0] ;  /* 0x0001c000021a7984 */ /* 0x000fe20000000800 */
[----:B0-----:R-:W-:-:S03]  /*10e0*/  FFMA R8, R8, R28, R19 ;  /* 0x0000001c08087223 */ /* 0x001fc60000000013 */
[----:B------:R-:W0:Y:S01]  /*10f0*/  LDS R19, [R2+0x180] ;  /* 0x0001800002137984 */ /* 0x000e220000000800 */
[----:B-1----:R-:W-:-:S03]  /*1100*/  FFMA R8, R29, R9, R8 ;  /* 0x000000091d087223 */ /* 0x002fc60000000008 */
[----:B------:R-:W-:Y:S01]  /*1110*/  LDS R28, [R2+0x340] ;  /* 0x00034000021c7984 */ /* 0x000fe20000000800 */
[----:B--2---:R-:W-:-:S04]  /*1120*/  FFMA R25, R25, R10, R8 ;  /* 0x0000000a19197223 */ /* 0x004fc80000000008 */
[----:B---3--:R-:W-:Y:S02]  /*1130*/  FFMA R27, R24, R11, R25 ;  /* 0x0000000b181b7223 */ /* 0x008fe40000000019 */
[----:B------:R-:W-:Y:S04]  /*1140*/  LDS R25, [R2+0x200] ;  /* 0x0002000002197984 */ /* 0x000fe80000000800 */
[----:B------:R-:W1:Y:S01]  /*1150*/  LDS.128 R8, [R16+0x20] ;  /* 0x0000200010087984 */ /* 0x000e620000000c00 */
[----:B----4-:R-:W-:-:S03]  /*1160*/  FFMA R27, R4, R15, R27 ;  /* 0x0000000f041b7223 */ /* 0x010fc6000000001b */
[----:B------:R-:W2:Y:S01]  /*1170*/  LDS R4, [R2+0x240] ;  /* 0x0002400002047984 */ /* 0x000ea20000000800 */
[----:B-----5:R-:W-:-:S03]  /*1180*/  FFMA R18, R18, R5, R27 ;  /* 0x0000000512127223 */ /* 0x020fc6000000001b */
[----:B------:R-:W3:Y:S04]  /*1190*/  LDS R15, [R2+0x280] ;  /* 0x00028000020f7984 */ /* 0x000ee80000000800 */
[----:B------:R-:W4:Y:S01]  /*11a0*/  LDS R27, [R2+0x2c0] ;  /* 0x0002c000021b7984 */ /* 0x000f220000000800 */
[----:B0-----:R-:W-:-:S04]  /*11b0*/  FFMA R19, R19, R6, R18 ;  /* 0x0000000613137223 */ /* 0x001fc80000000012 */
[----:B------:R-:W-:Y:S01]  /*11c0*/  FFMA R7, R26, R7, R19 ;  /* 0x000000071a077223 */ /* 0x000fe20000000013 */
[----:B------:R-:W-:Y:S01]  /*11d0*/  IMAD.WIDE.U32 R18, R14, 0x4, R22 ;  /* 0x000000040e127825 */ /* 0x000fe200078e0016 */
[----:B------:R-:W-:Y:S03]  /*11e0*/  LDS R26, [R2+0x3c0] ;  /* 0x0003c000021a7984 */ /* 0x000fe60000000800 */
[----:B-1----:R-:W-:-:S04]  /*11f0*/  FFMA R7, R8, R25, R7 ;  /* 0x0000001908077223 */ /* 0x002fc80000000007 */
[----:B--2---:R-:W-:Y:S02]  /*1200*/  FFMA R4, R4, R9, R7 ;  /* 0x0000000904047223 */ /* 0x004fe40000000007 */
[----:B------:R-:W-:Y:S02]  /*1210*/  LDS R9, [R2+0x300] ;  /* 0x0003000002097984 */ /* 0x000fe40000000800 */
[----:B---3--:R-:W-:Y:S02]  /*1220*/  FFMA R10, R15, R10, R4 ;  /* 0x0000000a0f0a7223 */ /* 0x008fe40000000004 */
[----:B------:R-:W-:Y:S04]  /*1230*/  LDS R15, [R2+0x380] ;  /* 0x00038000020f7984 */ /* 0x000fe80000000800 */
[----:B------:R-:W0:Y:S01]  /*1240*/  LDS.128 R4, [R16+0x30] ;  /* 0x0000300010047984 */ /* 0x000e220000000c00 */
[----:B------:R-:W-:Y:S01]  /*1250*/  BAR.SYNC.DEFER_BLOCKING 0x0 ;  /* 0x0000000000007b1d */ /* 0x000fe20000010000 */
[----:B------:R-:W-:-:S05]  /*1260*/  IMAD.WIDE.U32 R24, R14, 0x4, R20 ;  /* 0x000000040e187825 */ /* 0x000fca00078e0014 */
[----:B------:R-:W2:Y:S04]  /*1270*/  LDG.E R18, desc[UR8][R18.64] ;  /* 0x0000000812127981 */ /* 0x000ea8000c1e1900 */
[----:B------:R-:W3:Y:S01]  /*1280*/  LDG.E R25, desc[UR8][R24.64] ;  /* 0x0000000818197981 */ /* 0x000ee2000c1e1900 */
[----:B----4-:R-:W-:Y:S01]  /*1290*/  FFMA R11, R27, R11, R10 ;  /* 0x0000000b1b0b7223 */ /* 0x010fe2000000000a */
[----:B------:R-:W-:Y:S01]  /*12a0*/  LEA R17, R0, R17, 0x8 ;  /* 0x0000001100117211 */ /* 0x000fe200078e40ff */
[----:B------:R-:W-:Y:S01]  /*12b0*/  UIADD3 UR4, UPT, UPT, UR4, 0x20, URZ ;  /* 0x0000002004047890 */ /* 0x000fe2000fffe0ff */
[----:B------:R-:W-:-:S03]  /*12c0*/  PLOP3.LUT P0, PT, PT, PT, PT, 0x8, 0x80 ;  /* 0x000000000080781c */ /* 0x000fc60003f0e170 */
[----:B------:R-:W-:-:S04]  /*12d0*/  IMAD.WIDE R22, R17, 0x4, R22 ;  /* 0x0000000411167825 */ /* 0x000fc800078e0216 */
[----:B0-----:R-:W-:Y:S01]  /*12e0*/  FFMA R4, R4, R9, R11 ;  /* 0x0000000904047223 */ /* 0x001fe2000000000b */
[----:B------:R-:W-:-:S04]  /*12f0*/  IMAD.WIDE R20, R17, 0x4, R20 ;  /* 0x0000000411147825 */ /* 0x000fc800078e0214 */
[----:B------:R-:W-:-:S04]  /*1300*/  FFMA R4, R28, R5, R4 ;  /* 0x000000051c047223 */ /* 0x000fc80000000004 */
[----:B------:R-:W-:Y:S01]  /*1310*/  FFMA R15, R15, R6, R4 ;  /* 0x000000060f0f7223 */ /* 0x000fe20000000004 */
[----:B--2---:R-:W-:Y:S04]  /*1320*/  STS [R13], R18 ;  /* 0x000000120d007388 */ /* 0x004fe80000000800 */
[----:B---3--:R0:W-:Y:S01]  /*1330*/  STS [R12], R25 ;  /* 0x000000190c007388 */ /* 0x0081e20000000800 */
[----:B------:R-:W-:Y:S01]  /*1340*/  BAR.SYNC.DEFER_BLOCKING 0x0 ;  /* 0x0000000000007b1d */ /* 0x000fe20000010000 */
[----:B0-----:R-:W-:-:S05]  /*1350*/  FFMA R25, R26, R7, R15 ;  /* 0x000000071a197223 */ /* 0x001fca000000000f */
        /* <DEDUP_REMOVED lines=11> */
[----:B-1----:R-:W-:-:S04]  /*1410*/  FFMA R8, R29, R9, R8 ;  /* 0x000000091d087223 */ /* 0x002fc80000000008 */
[----:B--2---:R-:W-:-:S04]  /*1420*/  FFMA R19, R19, R10, R8 ;  /* 0x0000000a13137223 */ /* 0x004fc80000000008 */
[----:B---3--:R-:W-:Y:S02]  /*1430*/  FFMA R27, R24, R11, R19 ;  /* 0x0000000b181b7223 */ /* 0x008fe40000000013 */
[----:B------:R-:W-:Y:S04]  /*1440*/  LDS R19, [R2+0x200] ;  /* 0x0002000002137984 */ /* 0x000fe80000000800 */
[----:B------:R-:W1:Y:S01]  /*1450*/  LDS.128 R8, [R16+0x20] ;  /* 0x0000200010087984 */ /* 0x000e620000000c00 */
[----:B----4-:R-:W-:-:S03]  /*1460*/  FFMA R15, R4, R15, R27 ;  /* 0x0000000f040f7223 */ /* 0x010fc6000000001b */
[----:B------:R-:W2:Y:S01]  /*1470*/  LDS R24, [R2+0x240] ;  /* 0x0002400002187984 */ /* 0x000ea20000000800 */
[----:B-----5:R-:W-:-:S03]  /*1480*/  FFMA R18, R18, R5, R15 ;  /* 0x0000000512127223 */ /* 0x020fc6000000000f */
[----:B------:R-:W3:Y:S01]  /*1490*/  LDS R15, [R2+0x280] ;  /* 0x00028000020f7984 */ /* 0x000ee20000000800 */
[----:B0-----:R-:W-:-:S03]  /*14a0*/  FFMA R25, R25, R6, R18 ;  /* 0x0000000619197223 */ /* 0x001fc60000000012 */
[----:B------:R-:W0:Y:S01]  /*14b0*/  LDS R18, [R2+0x2c0] ;  /* 0x0002c00002127984 */ /* 0x000e220000000800 */
[----:B------:R-:W-:-:S03]  /*14c0*/  FFMA R27, R26, R7, R25 ;  /* 0x000000071a1b7223 */ /* 0x000fc60000000019 */
[----:B------:R-:W-:Y:S04]  /*14d0*/  LDS R25, [R2+0x300] ;  /* 0x0003000002197984 */ /* 0x000fe80000000800 */
[----:B------:R-:W4:Y:S04]  /*14e0*/  LDS.128 R4, [R16+0x30] ;  /* 0x0000300010047984 */ /* 0x000f280000000c00 */
[----:B------:R-:W5:Y:S01]  /*14f0*/  LDS R26, [R2+0x340] ;  /* 0x00034000021a7984 */ /* 0x000f620000000800 */
[----:B-1----:R-:W-:-:S03]  /*1500*/  FFMA R19, R8, R19, R27 ;  /* 0x0000001308137223 */ /* 0x002fc6000000001b */
[----:B------:R-:W-:Y:S01]  /*1510*/  LDS R8, [R2+0x3c0] ;  /* 0x0003c00002087984 */ /* 0x000fe20000000800 */
[----:B--2---:R-:W-:-:S03]  /*1520*/  FFMA R24, R24, R9, R19 ;  /* 0x0000000918187223 */ /* 0x004fc60000000013 */
[----:B------:R-:W1:Y:S01]  /*1530*/  LDS R9, [R2+0x380] ;  /* 0x0003800002097984 */ /* 0x000e620000000800 */
[----:B---3--:R-:W-:-:S04]  /*1540*/  FFMA R15, R15, R10, R24 ;  /* 0x0000000a0f0f7223 */ /* 0x008fc80000000018 */
[----:B0-----:R-:W-:-:S04]  /*1550*/  FFMA R11, R18, R11, R15 ;  /* 0x0000000b120b7223 */ /* 0x001fc8000000000f */
[----:B----4-:R-:W-:-:S04]  /*1560*/  FFMA R11, R4, R25, R11 ;  /* 0x00000019040b7223 */ /* 0x010fc8000000000b */
[----:B-----5:R-:W-:-:S04]  /*1570*/  FFMA R26, R26, R5, R11 ;  /* 0x000000051a1a7223 */ /* 0x020fc8000000000b */
[----:B-1----:R-:W-:-:S04]  /*1580*/  FFMA R9, R9, R6, R26 ;  /* 0x0000000609097223 */ /* 0x002fc8000000001a */
[----:B------:R-:W-:Y:S01]  /*1590*/  FFMA R19, R8, R7, R9 ;  /* 0x0000000708137223 */ /* 0x000fe20000000009 */
[----:B------:R-:W-:Y:S06]  /*15a0*/  BAR.SYNC.DEFER_BLOCKING 0x0 ;  /* 0x0000000000007b1d */ /* 0x000fec0000010000 */
.L_x_3:
[----:B------:R-:W-:-:S13]  /*15b0*/  ISETP.GT.OR P0, PT, R0, UR4, P0 ;  /* 0x0000000400007c0c */ /* 0x000fda0008704670 */
[----:B------:R-:W-:Y:S05]  /*15c0*/  @!P0 BRA `(.L_x_0) ;  /* 0x0000000000b08947 */ /* 0x000fea0003800000 */
[----:B--2---:R-:W-:-:S04]  /*15d0*/  IMAD.WIDE.U32 R22, R14, 0x4, R22 ;  /* 0x000000040e167825 */ /* 0x004fc800078e0016 */
[----:B---3--:R-:W-:Y:S02]  /*15e0*/  IMAD.WIDE.U32 R14, R14, 0x4, R20 ;  /* 0x000000040e0e7825 */ /* 0x008fe400078e0014 */
[----:B0-----:R-:W2:Y:S04]  /*15f0*/  LDG.E R22, desc[UR8][R22.64] ;  /* 0x0000000816167981 */ /* 0x001ea8000c1e1900 */
[----:B------:R-:W3:Y:S04]  /*1600*/  LDG.E R15, desc[UR8][R14.64] ;  /* 0x000000080e0f7981 */ /* 0x000ee8000c1e1900 */
        /* <DEDUP_REMOVED lines=11> */
[----:B------:R-:W5:Y:S04]  /*16c0*/  LDS R21, [R2+0x180] ;  /* 0x0001800002157984 */ /* 0x000f680000000800 */
[----:B------:R-:W5:Y:S04]  /*16d0*/  LDS R20, [R2+0x1c0] ;  /* 0x0001c00002147984 */ /* 0x000f680000000800 */
[----:B------:R-:W-:Y:S01]  /*16e0*/  LDS.128 R12, [R16+0x20] ;  /* 0x00002000100c7984 */ /* 0x000fe20000000c00 */
[----:B0-----:R-:W-:-:S03]  /*16f0*/  FFMA R4, R4, R24, R19 ;  /* 0x0000001804047223 */ /* 0x001fc60000000013 */
[----:B------:R-:W-:Y:S01]  /*1700*/  LDS R22, [R2+0x240] ;  /* 0x0002400002167984 */ /* 0x000fe20000000800 */
[----:B-1----:R-:W-:-:S03]  /*1710*/  FFMA R4, R27, R5, R4 ;  /* 0x000000051b047223 */ /* 0x002fc60000000004 */
[----:B------:R-:W0:Y:S01]  /*1720*/  LDS R19, [R2+0x200] ;  /* 0x0002000002137984 */ /* 0x000e220000000800 */
[----:B--2---:R-:W-:-:S03]  /*1730*/  FFMA R25, R25, R6, R4 ;  /* 0x0000000619197223 */ /* 0x004fc60000000004 */
[----:B------:R-:W1:Y:S01]  /*1740*/  LDS R23, [R2+0x280] ;  /* 0x0002800002177984 */ /* 0x000e620000000800 */
[----:B---3--:R-:W-:-:S03]  /*1750*/  FFMA R27, R26, R7, R25 ;  /* 0x000000071a1b7223 */ /* 0x008fc60000000019 */
[----:B------:R-:W2:Y:S04]  /*1760*/  LDS R24, [R2+0x2c0] ;  /* 0x0002c00002187984 */ /* 0x000ea80000000800 */
[----:B------:R-:W-:Y:S01]  /*1770*/  LDS R25, [R2+0x300] ;  /* 0x0003000002197984 */ /* 0x000fe20000000800 */
[----:B----4-:R-:W-:-:S03]  /*1780*/  FFMA R27, R8, R17, R27 ;  /* 0x00000011081b7223 */ /* 0x010fc6000000001b */
[----:B------:R-:W3:Y:S01]  /*1790*/  LDS.128 R4, [R16+0x30] ;  /* 0x0000300010047984 */ /* 0x000ee20000000c00 */
[----:B-----5:R-:W-:-:S03]  /*17a0*/  FFMA R18, R18, R9, R27 ;  /* 0x0000000912127223 */ /* 0x020fc6000000001b */
[----:B------:R-:W4:Y:S01]  /*17b0*/  LDS R26, [R2+0x340] ;  /* 0x00034000021a7984 */ /* 0x000f220000000800 */
[----:B------:R-:W-:-:S03]  /*17c0*/  FFMA R21, R21, R10, R18 ;  /* 0x0000000a15157223 */ /* 0x000fc60000000012 */
[----:B------:R-:W5:Y:S01]  /*17d0*/  LDS R17, [R2+0x380] ;  /* 0x0003800002117984 */ /* 0x000f620000000800 */
[----:B------:R-:W-:-:S03]  /*17e0*/  FFMA R11, R20, R11, R21 ;  /* 0x0000000b140b7223 */ /* 0x000fc60000000015 */
[----:B------:R-:W5:Y:S01]  /*17f0*/  LDS R8, [R2+0x3c0] ;  /* 0x0003c00002087984 */ /* 0x000f620000000800 */
[----:B0-----:R-:W-:-:S04]  /*1800*/  FFMA R11, R12, R19, R11 ;  /* 0x000000130c0b7223 */ /* 0x001fc8000000000b */
[----:B------:R-:W-:-:S04]  /*1810*/  FFMA R22, R22, R13, R11 ;  /* 0x0000000d16167223 */ /* 0x000fc8000000000b */
[----:B-1----:R-:W-:-:S04]  /*1820*/  FFMA R23, R23, R14, R22 ;  /* 0x0000000e17177223 */ /* 0x002fc80000000016 */
[----:B--2---:R-:W-:-:S04]  /*1830*/  FFMA R15, R24, R15, R23 ;  /* 0x0000000f180f7223 */ /* 0x004fc80000000017 */
[----:B---3--:R-:W-:-:S04]  /*1840*/  FFMA R15, R4, R25, R15 ;  /* 0x00000019040f7223 */ /* 0x008fc8000000000f */
[----:B----4-:R-:W-:-:S04]  /*1850*/  FFMA R26, R26, R5, R15 ;  /* 0x000000051a1a7223 */ /* 0x010fc8000000000f */
[----:B-----5:R-:W-:-:S04]  /*1860*/  FFMA R17, R17, R6, R26 ;  /* 0x0000000611117223 */ /* 0x020fc8000000001a */
[----:B------:R-:W-:Y:S01]  /*1870*/  FFMA R19, R8, R7, R17 ;  /* 0x0000000708137223 */ /* 0x000fe20000000011 */
[----:B------:R-:W-:Y:S06]  /*1880*/  BAR.SYNC.DEFER_BLOCKING 0x0 ;  /* 0x0000000000007b1d */ /* 0x000fec0000010000 */
.L_x_0:
[----:B------:R-:W1:Y:S01]  /*1890*/  LDC.64 R4, c[0x0][0x390] ;  /* 0x0000e400ff047b82 */ /* 0x000e620000000a00 */
[----:B------:R-:W-:-:S04]  /*18a0*/  IMAD R3, R0, UR10, R3 ;  /* 0x0000000a00037c24 */ /* 0x000fc8000f8e0203 */
[----:B-1----:R-:W-:-:S05]  /*18b0*/  IMAD.WIDE R2, R3, 0x4, R4 ;  /* 0x0000000403027825 */ /* 0x002fca00078e0204 */
[----:B0-----:R-:W-:Y:S01]  /*18c0*/  STG.E desc[UR8][R2.64], R19 ;  /* 0x0000001302007986 */ /* 0x001fe2000c101908 */
[----:B------:R-:W-:Y:S05]  /*18d0*/  EXIT ;  /* 0x000000000000794d */ /* 0x000fea0003800000 */
.L_x_4:
[----:B------:R-:W-:-:S00]  /*18e0*/  BRA `(.L_x_4) ;  /* 0xfffffffc00fc7947 */ /* 0x000fc0000383ffff */
[----:B------:R-:W-:-:S00]  /*18f0*/  NOP ;  /* 0x0000000000007918 */ /* 0x000fc00000000000 */
        /* <DEDUP_REMOVED lines=8> */
.L_x_5:


//--------------------- .nv.shared._Z6matmulPfS_S_i --------------------------
	.section	.nv.shared._Z6matmulPfS_S_i,"aw",@nobits
	.sectionflags	@""
	.align	4
.nv.shared._Z6matmulPfS_S_i:
	.zero		3072


//--------------------- .nv.shared.reserved.0     --------------------------
	.section	.nv.shared.reserved.0,"aw",@nobits
	.weak		__nv_reservedSMEM_offset_0_alias
	.size		__nv_reservedSMEM_offset_0_alias, 0, 64
	.other		__nv_reservedSMEM_offset_0_alias,@"STO_CUDA_RESERVED_SHARED STV_DEFAULT"
__nv_reservedSMEM_offset_0_alias:
	.zero		0
	.zero		64


//--------------------- .nv.constant0._Z6matmulPfS_S_i --------------------------
	.section	.nv.constant0._Z6matmulPfS_S_i,"a",@progbits
	.sectionflags	@""
	.align	4
.nv.constant0._Z6matmulPfS_S_i:
	.zero		924


//--------------------- SYMBOLS --------------------------

	.type		.nv.reservedSmem.offset0,@object
	.size		.nv.reservedSmem.offset0,0x4
	.type		.nv.reservedSmem.cap,@object
	.size		.nv.reservedSmem.cap,0x4
